	.headerflags	@"EF_CUDA_TEXMODE_UNIFIED EF_CUDA_64BIT_ADDRESS EF_CUDA_ACCELERATORS EF_CUDA_SM90 EF_CUDA_VIRTUAL_SM(EF_CUDA_SM90)"
	.elftype	@"ET_EXEC"


//--------------------- .nv.info                  --------------------------
	.section	.nv.info,"",@"SHT_CUDA_INFO"
	.align	4


	//----- nvinfo : EIATTR_REGCOUNT
	.align		4
        /*0000*/ 	.byte	0x04, 0x2f
        /*0002*/ 	.short	(.L_3 - .L_2)
	.align		4
.L_2:
        /*0004*/ 	.word	index@(triton_poi_fused__native_batch_norm_legit_no_training__unsafe_index_add_div_eq_linalg_vector_norm_masked_fill_mean_mul_relu_sub_6)
        /*0008*/ 	.word	0x0000002e


	//----- nvinfo : EIATTR_MIN_STACK_SIZE
	.align		4
.L_3:
        /*000c*/ 	.byte	0x04, 0x12
        /*000e*/ 	.short	(.L_5 - .L_4)
	.align		4
.L_4:
        /*0010*/ 	.word	index@(triton_poi_fused__native_batch_norm_legit_no_training__unsafe_index_add_div_eq_linalg_vector_norm_masked_fill_mean_mul_relu_sub_6)
        /*0014*/ 	.word	0x00000000


	//----- nvinfo : EIATTR_FRAME_SIZE
	.align		4
.L_5:
        /*0018*/ 	.byte	0x04, 0x11
        /*001a*/ 	.short	(.L_7 - .L_6)
	.align		4
.L_6:
        /*001c*/ 	.word	index@(triton_poi_fused__native_batch_norm_legit_no_training__unsafe_index_add_div_eq_linalg_vector_norm_masked_fill_mean_mul_relu_sub_6)
        /*0020*/ 	.word	0x00000000


	//----- nvinfo : EIATTR_MIN_STACK_SIZE
	.align		4
.L_7:
        /*0024*/ 	.byte	0x04, 0x12
        /*0026*/ 	.short	(.L_9 - .L_8)
	.align		4
.L_8:
        /*0028*/ 	.word	index@(triton_poi_fused__native_batch_norm_legit_no_training__unsafe_index_add_div_eq_linalg_vector_norm_masked_fill_mean_mul_relu_sub_6)
        /*002c*/ 	.word	0x00000000
.L_9:


//--------------------- .nv.info.triton_poi_fused__native_batch_norm_legit_no_training__unsafe_index_add_div_eq_linalg_vector_norm_masked_fill_mean_mul_relu_sub_6 --------------------------
	.section	.nv.info.triton_poi_fused__native_batch_norm_legit_no_training__unsafe_index_add_div_eq_linalg_vector_norm_masked_fill_mean_mul_relu_sub_6,"",@"SHT_CUDA_INFO"
	.sectionflags	@""
	.align	4


	//----- nvinfo : EIATTR_CUDA_API_VERSION
	.align		4
        /*0000*/ 	.byte	0x04, 0x37
        /*0002*/ 	.short	(.L_11 - .L_10)
.L_10:
        /*0004*/ 	.word	0x0000007c


	//----- nvinfo : EIATTR_KPARAM_INFO
	.align		4
.L_11:
        /*0008*/ 	.byte	0x04, 0x17
        /*000a*/ 	.short	(.L_13 - .L_12)
.L_12:
        /*000c*/ 	.word	0x00000000
        /*0010*/ 	.short	0x000e
        /*0012*/ 	.short	0x0070
        /*0014*/ 	.byte	0x00, 0xf0, 0x11, 0x00


	//----- nvinfo : EIATTR_KPARAM_INFO
	.align		4
.L_13:
        /*0018*/ 	.byte	0x04, 0x17
        /*001a*/ 	.short	(.L_15 - .L_14)
.L_14:
        /*001c*/ 	.word	0x00000000
        /*0020*/ 	.short	0x000d
        /*0022*/ 	.short	0x0068
        /*0024*/ 	.byte	0x00, 0xf4, 0x21, 0x00


	//----- nvinfo : EIATTR_KPARAM_INFO
	.align		4
.L_15:
        /*0028*/ 	.byte	0x04, 0x17
        /*002a*/ 	.short	(.L_17 - .L_16)
.L_16:
        /*002c*/ 	.word	0x00000000
        /*0030*/ 	.short	0x000c
        /*0032*/ 	.short	0x0060
        /*0034*/ 	.byte	0x00, 0xf4, 0x21, 0x00


	//----- nvinfo : EIATTR_KPARAM_INFO
	.align		4
.L_17:
        /*0038*/ 	.byte	0x04, 0x17
        /*003a*/ 	.short	(.L_19 - .L_18)
.L_18:
        /*003c*/ 	.word	0x00000000
        /*0040*/ 	.short	0x000b
        /*0042*/ 	.short	0x0058
        /*0044*/ 	.byte	0x00, 0xf4, 0x21, 0x00


	//----- nvinfo : EIATTR_KPARAM_INFO
	.align		4
.L_19:
        /*0048*/ 	.byte	0x04, 0x17
        /*004a*/ 	.short	(.L_21 - .L_20)
.L_20:
        /*004c*/ 	.word	0x00000000
        /*0050*/ 	.short	0x000a
        /*0052*/ 	.short	0x0050
        /*0054*/ 	.byte	0x00, 0xf4, 0x21, 0x00


	//----- nvinfo : EIATTR_KPARAM_INFO
	.align		4
.L_21:
        /*0058*/ 	.byte	0x04, 0x17
        /*005a*/ 	.short	(.L_23 - .L_22)
.L_22:
        /*005c*/ 	.word	0x00000000
        /*0060*/ 	.short	0x0009
        /*0062*/ 	.short	0x0048
        /*0064*/ 	.byte	0x00, 0xf4, 0x21, 0x00


	//----- nvinfo : EIATTR_KPARAM_INFO
	.align		4
.L_23:
        /*0068*/ 	.byte	0x04, 0x17
        /*006a*/ 	.short	(.L_25 - .L_24)
.L_24:
        /*006c*/ 	.word	0x00000000
        /*0070*/ 	.short	0x0008
        /*0072*/ 	.short	0x0040
        /*0074*/ 	.byte	0x00, 0xf4, 0x21, 0x00


	//----- nvinfo : EIATTR_KPARAM_INFO
	.align		4
.L_25:
        /*0078*/ 	.byte	0x04, 0x17
        /*007a*/ 	.short	(.L_27 - .L_26)
.L_26:
        /*007c*/ 	.word	0x00000000
        /*0080*/ 	.short	0x0007
        /*0082*/ 	.short	0x0038
        /*0084*/ 	.byte	0x00, 0xf4, 0x21, 0x00


	//----- nvinfo : EIATTR_KPARAM_INFO
	.align		4
.L_27:
        /*0088*/ 	.byte	0x04, 0x17
        /*008a*/ 	.short	(.L_29 - .L_28)
.L_28:
        /*008c*/ 	.word	0x00000000
        /*0090*/ 	.short	0x0006
        /*0092*/ 	.short	0x0030
        /*0094*/ 	.byte	0x00, 0xf4, 0x21, 0x00


	//----- nvinfo : EIATTR_KPARAM_INFO
	.align		4
.L_29:
        /*0098*/ 	.byte	0x04, 0x17
        /*009a*/ 	.short	(.L_31 - .L_30)
.L_30:
        /*009c*/ 	.word	0x00000000
        /*00a0*/ 	.short	0x0005
        /*00a2*/ 	.short	0x0028
        /*00a4*/ 	.byte	0x00, 0xf4, 0x21, 0x00


	//----- nvinfo : EIATTR_KPARAM_INFO
	.align		4
.L_31:
        /*00a8*/ 	.byte	0x04, 0x17
        /*00aa*/ 	.short	(.L_33 - .L_32)
.L_32:
        /*00ac*/ 	.word	0x00000000
        /*00b0*/ 	.short	0x0004
        /*00b2*/ 	.short	0x0020
        /*00b4*/ 	.byte	0x00, 0xf4, 0x21, 0x00


	//----- nvinfo : EIATTR_KPARAM_INFO
	.align		4
.L_33:
        /*00b8*/ 	.byte	0x04, 0x17
        /*00ba*/ 	.short	(.L_35 - .L_34)
.L_34:
        /*00bc*/ 	.word	0x00000000
        /*00c0*/ 	.short	0x0003
        /*00c2*/ 	.short	0x0018
        /*00c4*/ 	.byte	0x00, 0xf4, 0x21, 0x00


	//----- nvinfo : EIATTR_KPARAM_INFO
	.align		4
.L_35:
        /*00c8*/ 	.byte	0x04, 0x17
        /*00ca*/ 	.short	(.L_37 - .L_36)
.L_36:
        /*00cc*/ 	.word	0x00000000
        /*00d0*/ 	.short	0x0002
        /*00d2*/ 	.short	0x0010
        /*00d4*/ 	.byte	0x00, 0xf4, 0x21, 0x00


	//----- nvinfo : EIATTR_KPARAM_INFO
	.align		4
.L_37:
        /*00d8*/ 	.byte	0x04, 0x17
        /*00da*/ 	.short	(.L_39 - .L_38)
.L_38:
        /*00dc*/ 	.word	0x00000000
        /*00e0*/ 	.short	0x0001
        /*00e2*/ 	.short	0x0008
        /*00e4*/ 	.byte	0x00, 0xf4, 0x21, 0x00


	//----- nvinfo : EIATTR_KPARAM_INFO
	.align		4
.L_39:
        /*00e8*/ 	.byte	0x04, 0x17
        /*00ea*/ 	.short	(.L_41 - .L_40)
.L_40:
        /*00ec*/ 	.word	0x00000000
        /*00f0*/ 	.short	0x0000
        /*00f2*/ 	.short	0x0000
        /*00f4*/ 	.byte	0x00, 0xf4, 0x21, 0x00


	//----- nvinfo : EIATTR_SPARSE_MMA_MASK
	.align		4
.L_41:
        /*00f8*/ 	.byte	0x03, 0x50
        /*00fa*/ 	.short	0x0000


	//----- nvinfo : EIATTR_MAXREG_COUNT
	.align		4
        /*00fc*/ 	.byte	0x03, 0x1b
        /*00fe*/ 	.short	0x00ff


	//----- nvinfo : EIATTR_EXIT_INSTR_OFFSETS
	.align		4
        /*0100*/ 	.byte	0x04, 0x1c
        /*0102*/ 	.short	(.L_43 - .L_42)


	//   ....[0]....
.L_42:
        /*0104*/ 	.word	0x00000e90


	//----- nvinfo : EIATTR_REQNTID
	.align		4
.L_43:
        /*0108*/ 	.byte	0x04, 0x10
        /*010a*/ 	.short	(.L_45 - .L_44)
.L_44:
        /*010c*/ 	.word	0x00000080
        /*0110*/ 	.word	0x00000001
        /*0114*/ 	.word	0x00000001


	//----- nvinfo : EIATTR_CBANK_PARAM_SIZE
	.align		4
.L_45:
        /*0118*/ 	.byte	0x03, 0x19
        /*011a*/ 	.short	0x0074


	//----- nvinfo : EIATTR_PARAM_CBANK
	.align		4
        /*011c*/ 	.byte	0x04, 0x0a
        /*011e*/ 	.short	(.L_47 - .L_46)
	.align		4
.L_46:
        /*0120*/ 	.word	index@(.nv.constant0.triton_poi_fused__native_batch_norm_legit_no_training__unsafe_index_add_div_eq_linalg_vector_norm_masked_fill_mean_mul_relu_sub_6)
        /*0124*/ 	.short	0x0210
        /*0126*/ 	.short	0x0074


	//----- nvinfo : EIATTR_SW_WAR
	.align		4
.L_47:
        /*0128*/ 	.byte	0x04, 0x36
        /*012a*/ 	.short	(.L_49 - .L_48)
.L_48:
        /*012c*/ 	.word	0x00000008
.L_49:


//--------------------- .nv.callgraph             --------------------------
	.section	.nv.callgraph,"",@"SHT_CUDA_CALLGRAPH"
	.align	4
	.sectionentsize	8
	.align		4
        /*0000*/ 	.word	0x00000000
	.align		4
        /*0004*/ 	.word	0xffffffff
	.align		4
        /*0008*/ 	.word	0x00000000
	.align		4
        /*000c*/ 	.word	0xfffffffe
	.align		4
        /*0010*/ 	.word	0x00000000
	.align		4
        /*0014*/ 	.word	0xfffffffd
	.align		4
        /*0018*/ 	.word	0x00000000
	.align		4
        /*001c*/ 	.word	0xfffffffc


//--------------------- .nv.constant4             --------------------------
	.section	.nv.constant4,"a",@progbits
	.align	8
	.align		8
.nv.constant4:
        /*0000*/ 	.dword	_$_str
	.align		8
        /*0008*/ 	.dword	_$_str_$_2


//--------------------- .text.triton_poi_fused__native_batch_norm_legit_no_training__unsafe_index_add_div_eq_linalg_vector_norm_masked_fill_mean_mul_relu_sub_6 --------------------------
	.section	.text.triton_poi_fused__native_batch_norm_legit_no_training__unsafe_index_add_div_eq_linalg_vector_norm_masked_fill_mean_mul_relu_sub_6,"ax",@progbits
	.align	128
        .global         triton_poi_fused__native_batch_norm_legit_no_training__unsafe_index_add_div_eq_linalg_vector_norm_masked_fill_mean_mul_relu_sub_6
        .type           triton_poi_fused__native_batch_norm_legit_no_training__unsafe_index_add_div_eq_linalg_vector_norm_masked_fill_mean_mul_relu_sub_6,@function
        .size           triton_poi_fused__native_batch_norm_legit_no_training__unsafe_index_add_div_eq_linalg_vector_norm_masked_fill_mean_mul_relu_sub_6,(.L_x_1 - triton_poi_fused__native_batch_norm_legit_no_training__unsafe_index_add_div_eq_linalg_vector_norm_masked_fill_mean_mul_relu_sub_6)
        .other          triton_poi_fused__native_batch_norm_legit_no_training__unsafe_index_add_div_eq_linalg_vector_norm_masked_fill_mean_mul_relu_sub_6,@"STO_CUDA_ENTRY STV_DEFAULT"
triton_poi_fused__native_batch_norm_legit_no_training__unsafe_index_add_div_eq_linalg_vector_norm_masked_fill_mean_mul_relu_sub_6:
.text.triton_poi_fused__native_batch_norm_legit_no_training__unsafe_index_add_div_eq_linalg_vector_norm_masked_fill_mean_mul_relu_sub_6:
[----:B------:R-:W-:Y:S01]  /*0000*/  LDC R1, c[0x0][0x28] ;  /* 0x00000a00ff017b82 */ /* 0x000fe20000000800 */
[----:B------:R-:W1:Y:S07]  /*0010*/  S2R R0, SR_TID.X ;  /* 0x0000000000007919 */ /* 0x000e6e0000002100 */
[----:B------:R-:W2:Y:S01]  /*0020*/  LDC.64 R12, c[0x0][0x228] ;  /* 0x00008a00ff0c7b82 */ /* 0x000ea20000000a00 */
[----:B------:R-:W-:Y:S01]  /*0030*/  ULDC.64 UR4, c[0x0][0x208] ;  /* 0x0000820000047ab9 */ /* 0x000fe20000000a00 */
[----:B------:R-:W3:Y:S06]  /*0040*/  S2R R19, SR_CTAID.X ;  /* 0x0000000000137919 */ /* 0x000eec0000002500 */
[----:B------:R-:W4:Y:S08]  /*0050*/  LDC.64 R8, c[0x0][0x238] ;  /* 0x00008e00ff087b82 */ /* 0x000f300000000a00 */
[----:B------:R-:W5:Y:S08]  /*0060*/  LDC.64 R6, c[0x0][0x248] ;  /* 0x00009200ff067b82 */ /* 0x000f700000000a00 */
[----:B------:R-:W4:Y:S01]  /*0070*/  LDC.64 R38, c[0x0][0x250] ;  /* 0x00009400ff267b82 */ /* 0x000f220000000a00 */
[----:B-1----:R-:W-:-:S07]  /*0080*/  SHF.L.U32 R0, R0, 0x2, RZ ;  /* 0x0000000200007819 */ /* 0x002fce00000006ff */
[----:B------:R-:W1:Y:S01]  /*0090*/  LDC.64 R32, c[0x0][0x268] ;  /* 0x00009a00ff207b82 */ /* 0x000e620000000a00 */
[----:B------:R-:W-:-:S04]  /*00a0*/  LOP3.LUT R0, R0, 0x1fc, RZ, 0xc0, !PT ;  /* 0x000001fc00007812 */ /* 0x000fc800078ec0ff */
[----:B---3--:R-:W-:-:S04]  /*00b0*/  LEA R0, R19, R0, 0xa ;  /* 0x0000000013007211 */ /* 0x008fc800078e50ff */
[----:B------:R-:W-:-:S04]  /*00c0*/  SHF.R.S32.HI R3, RZ, 0x1f, R0 ;  /* 0x0000001fff037819 */ /* 0x000fc80000011400 */
[CC--:B------:R-:W-:Y:S02]  /*00d0*/  LEA.HI R4, R3.reuse, R0.reuse, RZ, 0xc ;  /* 0x0000000003047211 */ /* 0x0c0fe400078f60ff */
[----:B------:R-:W-:Y:S02]  /*00e0*/  LEA.HI R3, R3, R0, RZ, 0x6 ;  /* 0x0000000003037211 */ /* 0x000fe400078f30ff */
[----:B------:R-:W-:Y:S02]  /*00f0*/  SHF.R.S32.HI R15, RZ, 0xc, R4 ;  /* 0x0000000cff0f7819 */ /* 0x000fe40000011404 */
[----:B------:R-:W-:Y:S02]  /*0100*/  SHF.R.S32.HI R5, RZ, 0x6, R3 ;  /* 0x00000006ff057819 */ /* 0x000fe40000011403 */
[----:B------:R-:W-:Y:S02]  /*0110*/  IADD3 R18, R0, 0x200, RZ ;  /* 0x0000020000127810 */ /* 0x000fe40007ffe0ff */
[----:B------:R-:W-:-:S02]  /*0120*/  LEA.HI R10, R5, R5, RZ, 0x6 ;  /* 0x00000005050a7211 */ /* 0x000fc400078f30ff */
[----:B------:R-:W-:Y:S01]  /*0130*/  LOP3.LUT R11, R3, 0xffffffc0, RZ, 0xc0, !PT ;  /* 0xffffffc0030b7812 */ /* 0x000fe200078ec0ff */
[----:B--2---:R-:W-:Y:S01]  /*0140*/  IMAD.WIDE R2, R15, 0x4, R12 ;  /* 0x000000040f027825 */ /* 0x004fe200078e020c */
[----:B------:R-:W-:Y:S02]  /*0150*/  LOP3.LUT R10, R10, 0xffffffc0, RZ, 0xc0, !PT ;  /* 0xffffffc00a0a7812 */ /* 0x000fe400078ec0ff */
[----:B------:R-:W-:Y:S02]  /*0160*/  SHF.R.S32.HI R14, RZ, 0x15, R19 ;  /* 0x00000015ff0e7819 */ /* 0x000fe40000011413 */
[----:B------:R-:W-:Y:S01]  /*0170*/  IADD3 R17, R5, -R10, RZ ;  /* 0x8000000a05117210 */ /* 0x000fe20007ffe0ff */
[----:B------:R2:W3:Y:S01]  /*0180*/  LDG.E.EL R3, desc[UR4][R2.64] ;  /* 0x0000000402037981 */ /* 0x0004e2000c2e1900 */
[----:B------:R-:W-:Y:S02]  /*0190*/  SHF.R.S32.HI R5, RZ, 0x1f, R18 ;  /* 0x0000001fff057819 */ /* 0x000fe40000011412 */
[----:B------:R-:W-:-:S02]  /*01a0*/  IADD3 R11, R0, -R11, RZ ;  /* 0x8000000b000b7210 */ /* 0x000fc40007ffe0ff */
[-C--:B------:R-:W-:Y:S02]  /*01b0*/  LEA.HI R19, R5, R18.reuse, RZ, 0xc ;  /* 0x0000001205137211 */ /* 0x080fe400078f60ff */
[----:B------:R-:W-:Y:S01]  /*01c0*/  SGXT R5, R14, 0x1 ;  /* 0x000000010e05781a */ /* 0x000fe20000000200 */
[----:B----4-:R-:W-:Y:S01]  /*01d0*/  IMAD.WIDE R8, R11, 0x4, R8 ;  /* 0x000000040b087825 */ /* 0x010fe200078e0208 */
[----:B------:R-:W-:Y:S02]  /*01e0*/  SHF.R.S32.HI R35, RZ, 0xc, R19 ;  /* 0x0000000cff237819 */ /* 0x000fe40000011413 */
[----:B--2---:R-:W-:Y:S01]  /*01f0*/  LEA.HI R2, R5, R18, RZ, 0x6 ;  /* 0x0000001205027211 */ /* 0x004fe200078f30ff */
[----:B-----5:R-:W-:Y:S02]  /*0200*/  IMAD.WIDE R16, R17, 0x4, R6 ;  /* 0x0000000411107825 */ /* 0x020fe400078e0206 */
[----:B------:R-:W2:Y:S01]  /*0210*/  LDG.E.EL.128 R8, desc[UR4][R8.64] ;  /* 0x0000000408087981 */ /* 0x000ea2000c2e1d00 */
[----:B------:R-:W-:Y:S01]  /*0220*/  SHF.R.S32.HI R2, RZ, 0x6, R2 ;  /* 0x00000006ff027819 */ /* 0x000fe20000011402 */
[----:B------:R-:W-:-:S02]  /*0230*/  IMAD.WIDE R34, R35, 0x4, R12 ;  /* 0x0000000423227825 */ /* 0x000fc400078e020c */
[----:B------:R-:W4:Y:S01]  /*0240*/  LDG.E.EL R16, desc[UR4][R16.64] ;  /* 0x0000000410107981 */ /* 0x000f22000c2e1900 */
[----:B------:R-:W-:-:S03]  /*0250*/  LEA.HI R12, R2, R2, RZ, 0x6 ;  /* 0x00000002020c7211 */ /* 0x000fc600078f30ff */
[----:B------:R-:W5:Y:S01]  /*0260*/  LDG.E.EL R34, desc[UR4][R34.64] ;  /* 0x0000000422227981 */ /* 0x000f62000c2e1900 */
[----:B------:R-:W-:-:S04]  /*0270*/  LOP3.LUT R13, R12, 0xffffffc0, RZ, 0xc0, !PT ;  /* 0xffffffc00c0d7812 */ /* 0x000fc800078ec0ff */
[----:B------:R-:W-:-:S05]  /*0280*/  IADD3 R13, R2, -R13, RZ ;  /* 0x8000000d020d7210 */ /* 0x000fca0007ffe0ff */
[----:B------:R-:W-:Y:S02]  /*0290*/  IMAD.WIDE R14, R13, 0x4, R6 ;  /* 0x000000040d0e7825 */ /* 0x000fe400078e0206 */
[----:B------:R-:W1:Y:S01]  /*02a0*/  LDC.64 R12, c[0x0][0x260] ;  /* 0x00009800ff0c7b82 */ /* 0x000e620000000a00 */
[----:B------:R-:W-:Y:S02]  /*02b0*/  LOP3.LUT R19, R19, 0xfffff000, RZ, 0xc0, !PT ;  /* 0xfffff00013137812 */ /* 0x000fe400078ec0ff */
[----:B------:R-:W-:Y:S01]  /*02c0*/  LEA.HI R2, R5, R18, RZ, 0x14 ;  /* 0x0000001205027211 */ /* 0x000fe200078fa0ff */
[----:B------:R1:W5:Y:S04]  /*02d0*/  LDG.E.EL R20, desc[UR4][R14.64] ;  /* 0x000000040e147981 */ /* 0x000368000c2e1900 */
[----:B------:R-:W1:Y:S01]  /*02e0*/  LDC.64 R6, c[0x0][0x258] ;  /* 0x00009600ff067b82 */ /* 0x000e620000000a00 */
[----:B------:R-:W-:-:S02]  /*02f0*/  IADD3 R19, R18, -R19, RZ ;  /* 0x8000001312137210 */ /* 0x000fc40007ffe0ff */
[----:B------:R-:W-:-:S04]  /*0300*/  SHF.R.S32.HI R2, RZ, 0x14, R2 ;  /* 0x00000014ff027819 */ /* 0x000fc80000011402 */
[----:B------:R-:W-:Y:S01]  /*0310*/  LEA R21, R2, R19, 0xc ;  /* 0x0000001302157211 */ /* 0x000fe200078e60ff */
[----:B0-----:R-:W-:-:S05]  /*0320*/  IMAD.WIDE R38, R0, 0x4, R38 ;  /* 0x0000000400267825 */ /* 0x001fca00078e0226 */
[----:B------:R-:W5:Y:S01]  /*0330*/  LDG.E.128 R28, desc[UR4][R38.64+0x800] ;  /* 0x00080004261c7981 */ /* 0x000f62000c1e1d00 */
[----:B-1----:R-:W-:-:S06]  /*0340*/  IMAD.WIDE R24, R21, 0x4, R12 ;  /* 0x0000000415187825 */ /* 0x002fcc00078e020c */
[----:B------:R-:W5:Y:S04]  /*0350*/  LDG.E.EL.128 R24, desc[UR4][R24.64] ;  /* 0x0000000418187981 */ /* 0x000f68000c2e1d00 */
[----:B------:R0:W5:Y:S01]  /*0360*/  LDG.E R2, desc[UR4][R6.64] ;  /* 0x0000000406027981 */ /* 0x000162000c1e1900 */
[----:B------:R-:W-:Y:S02]  /*0370*/  LEA.HI R14, R5, R0, RZ, 0x14 ;  /* 0x00000000050e7211 */ /* 0x000fe400078fa0ff */
[----:B------:R-:W-:Y:S02]  /*0380*/  LOP3.LUT R5, R4, 0xfffff000, RZ, 0xc0, !PT ;  /* 0xfffff00004057812 */ /* 0x000fe400078ec0ff */
[----:B------:R-:W-:Y:S02]  /*0390*/  SHF.R.S32.HI R14, RZ, 0x14, R14 ;  /* 0x00000014ff0e7819 */ /* 0x000fe4000001140e */
[----:B------:R-:W-:-:S04]  /*03a0*/  IADD3 R5, R0, -R5, RZ ;  /* 0x8000000500057210 */ /* 0x000fc80007ffe0ff */
[----:B------:R-:W-:Y:S01]  /*03b0*/  LEA R23, R14, R5, 0xc ;  /* 0x000000050e177211 */ /* 0x000fe200078e60ff */
[----:B---3--:R-:W-:-:S04]  /*03c0*/  FMUL R3, R3, 0.000244140625 ;  /* 0x3980000003037820 */ /* 0x008fc80000400000 */
[----:B------:R-:W-:-:S04]  /*03d0*/  FADD R4, R3, -R3 ;  /* 0x8000000303047221 */ /* 0x000fc80000000000 */
[-CC-:B--2---:R-:W-:Y:S01]  /*03e0*/  FFMA R19, R11, R4.reuse, R3.reuse ;  /* 0x000000040b137223 */ /* 0x184fe20000000003 */
[-CC-:B------:R-:W-:Y:S01]  /*03f0*/  FFMA R17, R9, R4.reuse, R3.reuse ;  /* 0x0000000409117223 */ /* 0x180fe20000000003 */
[-CC-:B------:R-:W-:Y:S01]  /*0400*/  FFMA R15, R10, R4.reuse, R3.reuse ;  /* 0x000000040a0f7223 */ /* 0x180fe20000000003 */
[----:B0-----:R-:W-:Y:S01]  /*0410*/  FFMA R7, R8, R4, R3 ;  /* 0x0000000408077223 */ /* 0x001fe20000000003 */
[----:B------:R-:W-:Y:S01]  /*0420*/  FADD R5, R19, -R19 ;  /* 0x8000001313057221 */ /* 0x000fe20000000000 */
[----:B------:R-:W-:Y:S01]  /*0430*/  FADD R4, R17, -R17 ;  /* 0x8000001111047221 */ /* 0x000fe20000000000 */
[----:B------:R-:W-:Y:S01]  /*0440*/  FADD R18, R15, -R15 ;  /* 0x8000000f0f127221 */ /* 0x000fe20000000000 */
[----:B------:R-:W-:Y:S01]  /*0450*/  FADD R6, R7, -R7 ;  /* 0x8000000707067221 */ /* 0x000fe20000000000 */
[C---:B----4-:R-:W-:Y:S01]  /*0460*/  FFMA R19, R16.reuse, R5, R19 ;  /* 0x0000000510137223 */ /* 0x050fe20000000013 */
[----:B------:R-:W-:Y:S01]  /*0470*/  FFMA R17, R16, R4, R17 ;  /* 0x0000000410117223 */ /* 0x000fe20000000011 */
[----:B------:R-:W-:-:S04]  /*0480*/  IMAD.WIDE R4, R23, 0x4, R32 ;  /* 0x0000000417047825 */ /* 0x000fc800078e0220 */
[C---:B------:R-:W-:Y:S01]  /*0490*/  FFMA R18, R16.reuse, R18, R15 ;  /* 0x0000001210127223 */ /* 0x040fe2000000000f */
[----:B------:R-:W-:Y:S01]  /*04a0*/  FFMA R16, R16, R6, R7 ;  /* 0x0000000610107223 */ /* 0x000fe20000000007 */
[----:B-----5:R-:W-:Y:S01]  /*04b0*/  FMUL R34, R34, 0.000244140625 ;  /* 0x3980000022227820 */ /* 0x020fe20000400000 */
[----:B------:R-:W2:Y:S03]  /*04c0*/  LDG.E.EL.128 R4, desc[UR4][R4.64] ;  /* 0x0000000404047981 */ /* 0x000ea6000c2e1d00 */
[----:B------:R-:W-:Y:S01]  /*04d0*/  FADD R15, R34, -R34 ;  /* 0x80000022220f7221 */ /* 0x000fe20000000000 */
[----:B------:R-:W-:-:S04]  /*04e0*/  IMAD.WIDE R22, R23, 0x4, R12 ;  /* 0x0000000417167825 */ /* 0x000fc800078e020c */
[-CC-:B------:R-:W-:Y:S01]  /*04f0*/  FFMA R11, R11, R15.reuse, R34.reuse ;  /* 0x0000000f0b0b7223 */ /* 0x180fe20000000022 */
[-CC-:B------:R-:W-:Y:S01]  /*0500*/  FFMA R35, R10, R15.reuse, R34.reuse ;  /* 0x0000000f0a237223 */ /* 0x180fe20000000022 */
[-CC-:B------:R-:W-:Y:S01]  /*0510*/  FFMA R9, R9, R15.reuse, R34.reuse ;  /* 0x0000000f09097223 */ /* 0x180fe20000000022 */
[----:B------:R-:W-:Y:S01]  /*0520*/  FFMA R37, R8, R15, R34 ;  /* 0x0000000f08257223 */ /* 0x000fe20000000022 */
[----:B------:R-:W-:Y:S01]  /*0530*/  FADD R15, R11, -R11 ;  /* 0x8000000b0b0f7221 */ /* 0x000fe20000000000 */
[----:B------:R-:W-:Y:S01]  /*0540*/  FADD R14, R35, -R35 ;  /* 0x80000023230e7221 */ /* 0x000fe20000000000 */
[----:B------:R-:W-:Y:S01]  /*0550*/  FADD R8, R9, -R9 ;  /* 0x8000000909087221 */ /* 0x000fe20000000000 */
[----:B------:R-:W-:Y:S01]  /*0560*/  FADD R12, R37, -R37 ;  /* 0x80000025250c7221 */ /* 0x000fe20000000000 */
[C---:B------:R-:W-:Y:S01]  /*0570*/  FFMA R15, R20.reuse, R15, R11 ;  /* 0x0000000f140f7223 */ /* 0x040fe2000000000b */
[C---:B------:R-:W-:Y:S01]  /*0580*/  FFMA R14, R20.reuse, R14, R35 ;  /* 0x0000000e140e7223 */ /* 0x040fe20000000023 */
[C---:B------:R-:W-:Y:S01]  /*0590*/  FFMA R13, R20.reuse, R8, R9 ;  /* 0x00000008140d7223 */ /* 0x040fe20000000009 */
[----:B------:R-:W-:Y:S01]  /*05a0*/  FFMA R12, R20, R12, R37 ;  /* 0x0000000c140c7223 */ /* 0x000fe20000000025 */
[----:B------:R-:W-:Y:S01]  /*05b0*/  IMAD.WIDE R32, R21, 0x4, R32 ;  /* 0x0000000415207825 */ /* 0x000fe200078e0220 */
[----:B------:R2:W3:Y:S04]  /*05c0*/  LDG.E.128 R8, desc[UR4][R38.64] ;  /* 0x0000000426087981 */ /* 0x0004e8000c1e1d00 */
[----:B------:R-:W4:Y:S01]  /*05d0*/  LDG.E.EL.128 R20, desc[UR4][R22.64] ;  /* 0x0000000416147981 */ /* 0x000f22000c2e1d00 */
[--C-:B------:R-:W-:Y:S01]  /*05e0*/  FADD R35, R29, -R34.reuse ;  /* 0x800000221d237221 */ /* 0x100fe20000000000 */
[--C-:B------:R-:W-:Y:S01]  /*05f0*/  FADD R36, R30, -R34.reuse ;  /* 0x800000221e247221 */ /* 0x100fe20000000000 */
[--C-:B------:R-:W-:Y:S01]  /*0600*/  FADD R37, R31, -R34.reuse ;  /* 0x800000221f257221 */ /* 0x100fe20000000000 */
[----:B------:R-:W-:Y:S01]  /*0610*/  FADD R34, R28, -R34 ;  /* 0x800000221c227221 */ /* 0x000fe20000000000 */
[----:B------:R-:W-:Y:S01]  /*0620*/  FMUL R40, R27, R15 ;  /* 0x0000000f1b287220 */ /* 0x000fe20000400000 */
[----:B------:R-:W-:Y:S01]  /*0630*/  FMUL R27, R26, R14 ;  /* 0x0000000e1a1b7220 */ /* 0x000fe20000400000 */
[----:B------:R-:W-:Y:S01]  /*0640*/  FMUL R25, R25, R13 ;  /* 0x0000000d19197220 */ /* 0x000fe20000400000 */
[----:B------:R-:W-:-:S02]  /*0650*/  FMUL R41, R24, R12 ;  /* 0x0000000c18297220 */ /* 0x000fc40000400000 */
[C---:B------:R-:W-:Y:S01]  /*0660*/  FFMA R26, R2.reuse, R27, R30 ;  /* 0x0000001b021a7223 */ /* 0x040fe2000000001e */
[C---:B------:R-:W-:Y:S01]  /*0670*/  FFMA R25, R2.reuse, R25, R29 ;  /* 0x0000001902197223 */ /* 0x040fe2000000001d */
[C---:B------:R-:W-:Y:S01]  /*0680*/  FFMA R27, R2.reuse, R40, R31 ;  /* 0x00000028021b7223 */ /* 0x040fe2000000001f */
[----:B------:R-:W-:Y:S02]  /*0690*/  FFMA R24, R2, R41, R28 ;  /* 0x0000002902187223 */ /* 0x000fe4000000001c */
[----:B------:R0:W5:Y:S01]  /*06a0*/  LDG.E.EL.128 R28, desc[UR4][R32.64] ;  /* 0x00000004201c7981 */ /* 0x000162000c2e1d00 */
[----:B--2---:R-:W1:Y:S08]  /*06b0*/  MUFU.SQRT R38, R4 ;  /* 0x0000000400267308 */ /* 0x004e700000002000 */
[----:B------:R-:W2:Y:S01]  /*06c0*/  MUFU.SQRT R5, R5 ;  /* 0x0000000500057308 */ /* 0x000ea20000002000 */
[----:B-1----:R-:W-:-:S07]  /*06d0*/  FSETP.GT.AND P0, PT, R38, 8.50705917302346158658e+37, PT ;  /* 0x7e8000002600780b */ /* 0x002fce0003f04000 */
[----:B------:R-:W1:Y:S01]  /*06e0*/  MUFU.SQRT R6, R6 ;  /* 0x0000000600067308 */ /* 0x000e620000002000 */
[C---:B------:R-:W-:Y:S02]  /*06f0*/  FSETP.GEU.AND P1, PT, R38.reuse, 1.175494350822287508e-38, PT ;  /* 0x008000002600780b */ /* 0x040fe40003f2e000 */
[----:B------:R-:W-:Y:S01]  /*0700*/  FSETP.NEU.AND P2, PT, R38, RZ, PT ;  /* 0x000000ff2600720b */ /* 0x000fe20003f4d000 */
[----:B----4-:R-:W-:Y:S01]  /*0710*/  FMUL R21, R21, R17 ;  /* 0x0000001115157220 */ /* 0x010fe20000400000 */
[----:B------:R-:W-:Y:S01]  /*0720*/  FMUL R39, R22, R18 ;  /* 0x0000001216277220 */ /* 0x000fe20000400000 */
[----:B0-----:R-:W-:Y:S02]  /*0730*/  FMUL R32, R23, R19 ;  /* 0x0000001317207220 */ /* 0x001fe40000400000 */
[C---:B---3--:R-:W-:Y:S01]  /*0740*/  FFMA R21, R2.reuse, R21, R9 ;  /* 0x0000001502157223 */ /* 0x048fe20000000009 */
[C---:B------:R-:W-:Y:S01]  /*0750*/  FFMA R22, R2.reuse, R39, R10 ;  /* 0x0000002702167223 */ /* 0x040fe2000000000a */
[----:B------:R-:W-:Y:S01]  /*0760*/  FFMA R23, R2, R32, R11 ;  /* 0x0000002002177223 */ /* 0x000fe2000000000b */
[--C-:B------:R-:W-:Y:S01]  /*0770*/  FADD R9, R9, -R3.reuse ;  /* 0x8000000309097221 */ /* 0x100fe20000000000 */
[--C-:B------:R-:W-:Y:S01]  /*0780*/  FADD R10, R10, -R3.reuse ;  /* 0x800000030a0a7221 */ /* 0x100fe20000000000 */
[--C-:B------:R-:W-:Y:S01]  /*0790*/  FADD R11, R11, -R3.reuse ;  /* 0x800000030b0b7221 */ /* 0x100fe20000000000 */
[----:B------:R-:W-:Y:S01]  /*07a0*/  P2R R4, PR, RZ, 0x4 ;  /* 0x00000004ff047803 */ /* 0x000fe20000000000 */
[----:B------:R-:W-:Y:S01]  /*07b0*/  FADD R3, R8, -R3 ;  /* 0x8000000308037221 */ /* 0x000fe20000000000 */
[----:B------:R-:W0:Y:S01]  /*07c0*/  MUFU.SQRT R7, R7 ;  /* 0x0000000700077308 */ /* 0x000e220000002000 */
[----:B--2---:R-:W-:Y:S01]  /*07d0*/  FSETP.GT.AND P2, PT, R5, 8.50705917302346158658e+37, PT ;  /* 0x7e8000000500780b */ /* 0x004fe20003f44000 */
[----:B------:R-:W-:Y:S01]  /*07e0*/  @P0 FMUL R38, R38, 0.25 ;  /* 0x3e80000026260820 */ /* 0x000fe20000400000 */
[----:B------:R-:W-:-:S03]  /*07f0*/  @P0 FMUL R3, R3, 0.25 ;  /* 0x3e80000003030820 */ /* 0x000fc60000400000 */
[----:B------:R-:W-:Y:S01]  /*0800*/  @!P1 FMUL R38, R38, 16777216 ;  /* 0x4b80000026269820 */ /* 0x000fe20000400000 */
[----:B------:R-:W-:Y:S01]  /*0810*/  @!P1 FMUL R3, R3, 16777216 ;  /* 0x4b80000003039820 */ /* 0x000fe20000400000 */
[C---:B-1----:R-:W-:Y:S02]  /*0820*/  FSETP.GT.AND P1, PT, R6.reuse, 8.50705917302346158658e+37, PT ;  /* 0x7e8000000600780b */ /* 0x042fe40003f24000 */
[C---:B------:R-:W-:Y:S01]  /*0830*/  FSETP.GEU.AND P0, PT, R5.reuse, 1.175494350822287508e-38, PT ;  /* 0x008000000500780b */ /* 0x040fe20003f0e000 */
[----:B-----5:R-:W1:Y:S01]  /*0840*/  MUFU.SQRT R32, R28 ;  /* 0x0000001c00207308 */ /* 0x020e620000002000 */
[C---:B------:R-:W-:Y:S02]  /*0850*/  FSETP.NEU.AND P4, PT, R5.reuse, RZ, PT ;  /* 0x000000ff0500720b */ /* 0x040fe40003f8d000 */
[----:B------:R-:W-:Y:S01]  /*0860*/  FSETP.GEU.AND P3, PT, R6, 1.175494350822287508e-38, PT ;  /* 0x008000000600780b */ /* 0x000fe20003f6e000 */
[----:B------:R-:W-:Y:S01]  /*0870*/  @P2 FMUL R5, R5, 0.25 ;  /* 0x3e80000005052820 */ /* 0x000fe20000400000 */
[----:B------:R-:W-:Y:S01]  /*0880*/  @P2 FMUL R9, R9, 0.25 ;  /* 0x3e80000009092820 */ /* 0x000fe20000400000 */
[----:B0-----:R-:W-:-:S02]  /*0890*/  FSETP.GT.AND P2, PT, R7, 8.50705917302346158658e+37, PT ;  /* 0x7e8000000700780b */ /* 0x001fc40003f44000 */
[----:B------:R-:W0:Y:S01]  /*08a0*/  MUFU.SQRT R29, R29 ;  /* 0x0000001d001d7308 */ /* 0x000e220000002000 */
[----:B------:R-:W-:Y:S01]  /*08b0*/  P2R R39, PR, RZ, 0x10 ;  /* 0x00000010ff277803 */ /* 0x000fe20000000000 */
[----:B------:R-:W-:Y:S01]  /*08c0*/  @P1 FMUL R10, R10, 0.25 ;  /* 0x3e8000000a0a1820 */ /* 0x000fe20000400000 */
[C---:B------:R-:W-:Y:S01]  /*08d0*/  FSETP.NEU.AND P4, PT, R6.reuse, RZ, PT ;  /* 0x000000ff0600720b */ /* 0x040fe20003f8d000 */
[----:B------:R-:W-:-:S04]  /*08e0*/  @P1 FMUL R6, R6, 0.25 ;  /* 0x3e80000006061820 */ /* 0x000fc80000400000 */
[----:B------:R-:W2:Y:S01]  /*08f0*/  MUFU.SQRT R33, R30 ;  /* 0x0000001e00217308 */ /* 0x000ea20000002000 */
[----:B------:R-:W-:Y:S01]  /*0900*/  @!P0 FMUL R5, R5, 16777216 ;  /* 0x4b80000005058820 */ /* 0x000fe20000400000 */
[----:B------:R-:W-:Y:S01]  /*0910*/  @!P0 FMUL R9, R9, 16777216 ;  /* 0x4b80000009098820 */ /* 0x000fe20000400000 */
[----:B------:R-:W-:Y:S01]  /*0920*/  @!P3 FMUL R6, R6, 16777216 ;  /* 0x4b8000000606b820 */ /* 0x000fe20000400000 */
[----:B------:R-:W-:Y:S01]  /*0930*/  @!P3 FMUL R10, R10, 16777216 ;  /* 0x4b8000000a0ab820 */ /* 0x000fe20000400000 */
[----:B------:R-:W-:Y:S01]  /*0940*/  FSETP.GEU.AND P0, PT, R7, 1.175494350822287508e-38, PT ;  /* 0x008000000700780b */ /* 0x000fe20003f0e000 */
[----:B------:R-:W-:Y:S01]  /*0950*/  @P2 FMUL R11, R11, 0.25 ;  /* 0x3e8000000b0b2820 */ /* 0x000fe20000400000 */
[C---:B------:R-:W-:Y:S01]  /*0960*/  FSETP.NEU.AND P3, PT, R7.reuse, RZ, PT ;  /* 0x000000ff0700720b */ /* 0x040fe20003f6d000 */
[----:B------:R-:W-:Y:S01]  /*0970*/  @P2 FMUL R7, R7, 0.25 ;  /* 0x3e80000007072820 */ /* 0x000fe20000400000 */
[C---:B-1----:R-:W-:Y:S02]  /*0980*/  FSETP.NEU.AND P2, PT, R32.reuse, RZ, PT ;  /* 0x000000ff2000720b */ /* 0x042fe40003f4d000 */
[----:B------:R-:W-:-:S02]  /*0990*/  FSETP.GT.AND P1, PT, R32, 8.50705917302346158658e+37, PT ;  /* 0x7e8000002000780b */ /* 0x000fc40003f24000 */
[----:B------:R-:W-:Y:S01]  /*09a0*/  P2R R42, PR, RZ, 0x4 ;  /* 0x00000004ff2a7803 */ /* 0x000fe20000000000 */
[----:B------:R-:W1:Y:S01]  /*09b0*/  MUFU.SQRT R28, R31 ;  /* 0x0000001f001c7308 */ /* 0x000e620000002000 */
[----:B0-----:R-:W-:Y:S02]  /*09c0*/  FSETP.GT.AND P2, PT, R29, 8.50705917302346158658e+37, PT ;  /* 0x7e8000001d00780b */ /* 0x001fe40003f44000 */
[----:B------:R-:W-:Y:S02]  /*09d0*/  P2R R40, PR, RZ, 0x10 ;  /* 0x00000010ff287803 */ /* 0x000fe40000000000 */
[----:B--2---:R-:W-:-:S03]  /*09e0*/  FSETP.GT.AND P4, PT, R33, 8.50705917302346158658e+37, PT ;  /* 0x7e8000002100780b */ /* 0x004fc60003f84000 */
[----:B------:R-:W0:Y:S01]  /*09f0*/  MUFU.RCP R38, R38 ;  /* 0x0000002600267308 */ /* 0x000e220000001000 */
[----:B------:R-:W-:Y:S01]  /*0a00*/  P2R R41, PR, RZ, 0x8 ;  /* 0x00000008ff297803 */ /* 0x000fe20000000000 */
[----:B------:R-:W-:Y:S01]  /*0a10*/  @!P0 FMUL R7, R7, 16777216 ;  /* 0x4b80000007078820 */ /* 0x000fe20000400000 */
[----:B------:R-:W-:Y:S01]  /*0a20*/  @!P0 FMUL R11, R11, 16777216 ;  /* 0x4b8000000b0b8820 */ /* 0x000fe20000400000 */
[C---:B------:R-:W-:Y:S01]  /*0a30*/  FSETP.NEU.AND P3, PT, R29.reuse, RZ, PT ;  /* 0x000000ff1d00720b */ /* 0x040fe20003f6d000 */
[----:B------:R-:W-:Y:S01]  /*0a40*/  @P1 FMUL R34, R34, 0.25 ;  /* 0x3e80000022221820 */ /* 0x000fe20000400000 */
[C---:B------:R-:W-:Y:S01]  /*0a50*/  FSETP.GEU.AND P0, PT, R32.reuse, 1.175494350822287508e-38, PT ;  /* 0x008000002000780b */ /* 0x040fe20003f0e000 */
[----:B------:R-:W-:Y:S01]  /*0a60*/  @P1 FMUL R32, R32, 0.25 ;  /* 0x3e80000020201820 */ /* 0x000fe20000400000 */
[C---:B------:R-:W-:Y:S01]  /*0a70*/  FSETP.GEU.AND P1, PT, R29.reuse, 1.175494350822287508e-38, PT ;  /* 0x008000001d00780b */ /* 0x040fe20003f2e000 */
[----:B------:R-:W-:Y:S01]  /*0a80*/  @P2 FMUL R29, R29, 0.25 ;  /* 0x3e8000001d1d2820 */ /* 0x000fe20000400000 */
[----:B------:R-:W-:Y:S01]  /*0a90*/  P2R R43, PR, RZ, 0x8 ;  /* 0x00000008ff2b7803 */ /* 0x000fe20000000000 */
[----:B------:R-:W-:Y:S01]  /*0aa0*/  @P2 FMUL R35, R35, 0.25 ;  /* 0x3e80000023232820 */ /* 0x000fe20000400000 */
[C---:B------:R-:W-:Y:S01]  /*0ab0*/  FSETP.NEU.AND P2, PT, R33.reuse, RZ, PT ;  /* 0x000000ff2100720b */ /* 0x040fe20003f4d000 */
[----:B------:R-:W-:Y:S01]  /*0ac0*/  @P4 FMUL R36, R36, 0.25 ;  /* 0x3e80000024244820 */ /* 0x000fe20000400000 */
[C---:B------:R-:W-:Y:S01]  /*0ad0*/  FSETP.GEU.AND P3, PT, R33.reuse, 1.175494350822287508e-38, PT ;  /* 0x008000002100780b */ /* 0x040fe20003f6e000 */
[----:B------:R-:W-:Y:S01]  /*0ae0*/  @P4 FMUL R33, R33, 0.25 ;  /* 0x3e80000021214820 */ /* 0x000fe20000400000 */
[----:B-1----:R-:W-:Y:S01]  /*0af0*/  FSETP.GT.AND P4, PT, R28, 8.50705917302346158658e+37, PT ;  /* 0x7e8000001c00780b */ /* 0x002fe20003f84000 */
[----:B0-----:R-:W-:Y:S01]  /*0b00*/  FMUL R38, R38, R3 ;  /* 0x0000000326267220 */ /* 0x001fe20000400000 */
[----:B------:R-:W-:Y:S01]  /*0b10*/  FSETP.GEU.AND P5, PT, R28, 1.175494350822287508e-38, PT ;  /* 0x008000001c00780b */ /* 0x000fe20003fae000 */
[----:B------:R-:W0:Y:S01]  /*0b20*/  LDC.64 R30, c[0x0][0x278] ;  /* 0x00009e00ff1e7b82 */ /* 0x000e220000000a00 */
[----:B------:R-:W-:-:S02]  /*0b30*/  P2R R3, PR, RZ, 0x4 ;  /* 0x00000004ff037803 */ /* 0x000fc40000000000 */
[----:B------:R-:W-:Y:S02]  /*0b40*/  ISETP.NE.AND P2, PT, R4, RZ, PT ;  /* 0x000000ff0400720c */ /* 0x000fe40003f45270 */
[----:B------:R-:W-:Y:S02]  /*0b50*/  FSETP.NEU.AND P6, PT, R28, RZ, PT ;  /* 0x000000ff1c00720b */ /* 0x000fe40003fcd000 */
[----:B------:R-:W-:Y:S02]  /*0b60*/  FSEL R4, R38, RZ, P2 ;  /* 0x000000ff26047208 */ /* 0x000fe40001000000 */
[----:B------:R-:W-:Y:S01]  /*0b70*/  ISETP.NE.AND P2, PT, R3, RZ, PT ;  /* 0x000000ff0300720c */ /* 0x000fe20003f45270 */
[----:B------:R-:W-:Y:S01]  /*0b80*/  FMUL R3, R20, R16 ;  /* 0x0000001014037220 */ /* 0x000fe20000400000 */
[----:B------:R-:W-:Y:S01]  /*0b90*/  @P4 FMUL R28, R28, 0.25 ;  /* 0x3e8000001c1c4820 */ /* 0x000fe20000400000 */
[----:B------:R-:W-:Y:S01]  /*0ba0*/  @P4 FMUL R37, R37, 0.25 ;  /* 0x3e80000025254820 */ /* 0x000fe20000400000 */
[----:B------:R-:W-:Y:S01]  /*0bb0*/  @!P3 FMUL R33, R33, 16777216 ;  /* 0x4b8000002121b820 */ /* 0x000fe20000400000 */
[----:B------:R-:W-:Y:S01]  /*0bc0*/  FFMA R20, R2, R3, R8 ;  /* 0x0000000302147223 */ /* 0x000fe20000000008 */
[----:B------:R-:W-:Y:S01]  /*0bd0*/  @!P5 FMUL R28, R28, 16777216 ;  /* 0x4b8000001c1cd820 */ /* 0x000fe20000400000 */
[----:B------:R-:W-:Y:S01]  /*0be0*/  @!P5 FMUL R37, R37, 16777216 ;  /* 0x4b8000002525d820 */ /* 0x000fe20000400000 */
[----:B------:R-:W-:Y:S01]  /*0bf0*/  ISETP.NE.AND P5, PT, R39, RZ, PT ;  /* 0x000000ff2700720c */ /* 0x000fe20003fa5270 */
[----:B------:R-:W1:Y:S01]  /*0c00*/  LDC.64 R2, c[0x0][0x210] ;  /* 0x00008400ff027b82 */ /* 0x000e620000000a00 */
[----:B------:R-:W-:Y:S01]  /*0c10*/  @!P0 FMUL R32, R32, 16777216 ;  /* 0x4b80000020208820 */ /* 0x000fe20000400000 */
[----:B------:R-:W-:Y:S01]  /*0c20*/  @!P1 FMUL R29, R29, 16777216 ;  /* 0x4b8000001d1d9820 */ /* 0x000fe20000400000 */
[----:B------:R-:W-:Y:S01]  /*0c30*/  @!P1 FMUL R35, R35, 16777216 ;  /* 0x4b80000023239820 */ /* 0x000fe20000400000 */
[----:B------:R-:W-:Y:S01]  /*0c40*/  @!P3 FMUL R36, R36, 16777216 ;  /* 0x4b8000002424b820 */ /* 0x000fe20000400000 */
[----:B------:R-:W-:-:S03]  /*0c50*/  @!P0 FMUL R34, R34, 16777216 ;  /* 0x4b80000022228820 */ /* 0x000fc60000400000 */
[----:B------:R-:W2:Y:S01]  /*0c60*/  LDC.64 R38, c[0x0][0x270] ;  /* 0x00009c00ff267b82 */ /* 0x000ea20000000a00 */
[----:B------:R-:W-:Y:S01]  /*0c70*/  ISETP.NE.AND P1, PT, R41, RZ, PT ;  /* 0x000000ff2900720c */ /* 0x000fe20003f25270 */
[----:B------:R-:W3:Y:S01]  /*0c80*/  MUFU.RCP R8, R5 ;  /* 0x0000000500087308 */ /* 0x000ee20000001000 */
[----:B------:R-:W-:Y:S02]  /*0c90*/  ISETP.NE.AND P3, PT, R40, RZ, PT ;  /* 0x000000ff2800720c */ /* 0x000fe40003f65270 */
[----:B------:R-:W-:Y:S02]  /*0ca0*/  ISETP.NE.AND P4, PT, R43, RZ, PT ;  /* 0x000000ff2b00720c */ /* 0x000fe40003f85270 */
[----:B------:R-:W-:-:S03]  /*0cb0*/  ISETP.NE.AND P0, PT, R42, RZ, PT ;  /* 0x000000ff2a00720c */ /* 0x000fc60003f05270 */
[----:B------:R-:W4:Y:S08]  /*0cc0*/  MUFU.RCP R41, R6 ;  /* 0x0000000600297308 */ /* 0x000f300000001000 */
[----:B------:R-:W5:Y:S08]  /*0cd0*/  MUFU.RCP R40, R7 ;  /* 0x0000000700287308 */ /* 0x000f700000001000 */
[----:B------:R-:W0:Y:S08]  /*0ce0*/  MUFU.RCP R43, R32 ;  /* 0x00000020002b7308 */ /* 0x000e300000001000 */
[----:B------:R-:W0:Y:S08]  /*0cf0*/  MUFU.RCP R42, R29 ;  /* 0x0000001d002a7308 */ /* 0x000e300000001000 */
[----:B------:R-:W1:Y:S08]  /*0d00*/  MUFU.RCP R33, R33 ;  /* 0x0000002100217308 */ /* 0x000e700000001000 */
[----:B------:R-:W2:Y:S01]  /*0d10*/  MUFU.RCP R28, R28 ;  /* 0x0000001c001c7308 */ /* 0x000ea20000001000 */
[----:B---3--:R-:W-:Y:S01]  /*0d20*/  FMUL R8, R8, R9 ;  /* 0x0000000908087220 */ /* 0x008fe20000400000 */
[----:B----4-:R-:W-:Y:S01]  /*0d30*/  FMUL R41, R41, R10 ;  /* 0x0000000a29297220 */ /* 0x010fe20000400000 */
[----:B-----5:R-:W-:Y:S01]  /*0d40*/  FMUL R40, R40, R11 ;  /* 0x0000000b28287220 */ /* 0x020fe20000400000 */
[----:B0-----:R-:W-:Y:S01]  /*0d50*/  FMUL R43, R43, R34 ;  /* 0x000000222b2b7220 */ /* 0x001fe20000400000 */
[----:B------:R-:W-:Y:S01]  /*0d60*/  FMUL R9, R42, R35 ;  /* 0x000000232a097220 */ /* 0x000fe20000400000 */
[----:B-1----:R-:W-:Y:S01]  /*0d70*/  FMUL R10, R33, R36 ;  /* 0x00000024210a7220 */ /* 0x002fe20000400000 */
[----:B------:R-:W-:Y:S01]  /*0d80*/  IMAD.WIDE R2, R0, 0x4, R2 ;  /* 0x0000000400027825 */ /* 0x000fe200078e0202 */
[----:B------:R-:W-:-:S03]  /*0d90*/  FSEL R5, R8, RZ, P5 ;  /* 0x000000ff08057208 */ /* 0x000fc60002800000 */
[----:B--2---:R-:W-:Y:S01]  /*0da0*/  FMUL R11, R28, R37 ;  /* 0x000000251c0b7220 */ /* 0x004fe20000400000 */
[----:B------:R-:W-:Y:S01]  /*0db0*/  IMAD.WIDE R38, R0, 0x4, R38 ;  /* 0x0000000400267825 */ /* 0x000fe200078e0226 */
[----:B------:R-:W-:Y:S02]  /*0dc0*/  FSEL R6, R41, RZ, P3 ;  /* 0x000000ff29067208 */ /* 0x000fe40001800000 */
[----:B------:R-:W-:Y:S01]  /*0dd0*/  FSEL R7, R40, RZ, P1 ;  /* 0x000000ff28077208 */ /* 0x000fe20000800000 */
[----:B------:R-:W-:Y:S01]  /*0de0*/  IMAD.WIDE R30, R0, 0x4, R30 ;  /* 0x00000004001e7825 */ /* 0x000fe200078e021e */
[----:B------:R-:W-:Y:S02]  /*0df0*/  FSEL R8, R43, RZ, P0 ;  /* 0x000000ff2b087208 */ /* 0x000fe40000000000 */
[----:B------:R-:W-:Y:S02]  /*0e00*/  FSEL R9, R9, RZ, P4 ;  /* 0x000000ff09097208 */ /* 0x000fe40002000000 */
[----:B------:R-:W-:-:S02]  /*0e10*/  FSEL R10, R10, RZ, P2 ;  /* 0x000000ff0a0a7208 */ /* 0x000fc40001000000 */
[----:B------:R-:W-:Y:S01]  /*0e20*/  FSEL R11, R11, RZ, P6 ;  /* 0x000000ff0b0b7208 */ /* 0x000fe20003000000 */
[----:B------:R-:W-:Y:S04]  /*0e30*/  STG.E.128 desc[UR4][R2.64], R16 ;  /* 0x0000001002007986 */ /* 0x000fe8000c101d04 */
[----:B------:R-:W-:Y:S04]  /*0e40*/  STG.E.128 desc[UR4][R2.64+0x800], R12 ;  /* 0x0008000c02007986 */ /* 0x000fe8000c101d04 */
[----:B------:R-:W-:Y:S04]  /*0e50*/  STG.E.128 desc[UR4][R38.64], R20 ;  /* 0x0000001426007986 */ /* 0x000fe8000c101d04 */
[----:B------:R-:W-:Y:S04]  /*0e60*/  STG.E.128 desc[UR4][R38.64+0x800], R24 ;  /* 0x0008001826007986 */ /* 0x000fe8000c101d04 */
[----:B------:R-:W-:Y:S04]  /*0e70*/  STG.E.128 desc[UR4][R30.64], R4 ;  /* 0x000000041e007986 */ /* 0x000fe8000c101d04 */
[----:B------:R-:W-:Y:S01]  /*0e80*/  STG.E.128 desc[UR4][R30.64+0x800], R8 ;  /* 0x000800081e007986 */ /* 0x000fe2000c101d04 */
[----:B------:R-:W-:Y:S05]  /*0e90*/  EXIT ;  /* 0x000000000000794d */ /* 0x000fea0003800000 */
.L_x_0:
[----:B------:R-:W-:-:S00]  /*0ea0*/  BRA `(.L_x_0) ;  /* 0xfffffffc00fc7947 */ /* 0x000fc0000383ffff */
[----:B------:R-:W-:-:S00]  /*0eb0*/  NOP ;  /* 0x0000000000007918 */ /* 0x000fc00000000000 */
        /* <DEDUP_REMOVED lines=12> */
.L_x_1:


//--------------------- .nv.global.init           --------------------------
	.section	.nv.global.init,"aw",@progbits
.nv.global.init:
	.type		_$_str,@object
	.size		_$_str,(_$_str_$_2 - _$_str)
_$_str:
        /*0000*/ 	.byte	0x5f, 0x5f, 0x43, 0x55, 0x44, 0x41, 0x5f, 0x46, 0x54, 0x5a, 0x00
	.type		_$_str_$_2,@object
	.size		_$_str_$_2,(.L_1 - _$_str_$_2)
_$_str_$_2:
        /*000b*/ 	.byte	0x5f, 0x5f, 0x43, 0x55, 0x44, 0x41, 0x5f, 0x50, 0x52, 0x45, 0x43, 0x5f, 0x53, 0x51, 0x52, 0x54
        /*001b*/ 	.byte	0x00
.L_1:


//--------------------- .nv.constant0.triton_poi_fused__native_batch_norm_legit_no_training__unsafe_index_add_div_eq_linalg_vector_norm_masked_fill_mean_mul_relu_sub_6 --------------------------
	.section	.nv.constant0.triton_poi_fused__native_batch_norm_legit_no_training__unsafe_index_add_div_eq_linalg_vector_norm_masked_fill_mean_mul_relu_sub_6,"a",@progbits
	.sectionflags	@""
	.align	4
.nv.constant0.triton_poi_fused__native_batch_norm_legit_no_training__unsafe_index_add_div_eq_linalg_vector_norm_masked_fill_mean_mul_relu_sub_6:
	.zero		644
